//
// Generated by NVIDIA NVVM Compiler
//
// Compiler Build ID: CL-36424714
// Cuda compilation tools, release 13.0, V13.0.88
// Based on NVVM 20.0.0
//

.version 9.0
.target sm_100
.address_size 64

	// .globl	_Z14matrixDivisioniPiS_S_

.visible .entry _Z14matrixDivisioniPiS_S_(
	.param .u32 _Z14matrixDivisioniPiS_S__param_0,
	.param .u64 .ptr .align 1 _Z14matrixDivisioniPiS_S__param_1,
	.param .u64 .ptr .align 1 _Z14matrixDivisioniPiS_S__param_2,
	.param .u64 .ptr .align 1 _Z14matrixDivisioniPiS_S__param_3
)
{
	.reg .pred 	%p<25>;
	.reg .b32 	%r<106>;
	.reg .b64 	%rd<66>;

	ld.param.u32 	%r18, [_Z14matrixDivisioniPiS_S__param_0];
	ld.param.u64 	%rd13, [_Z14matrixDivisioniPiS_S__param_1];
	ld.param.u64 	%rd14, [_Z14matrixDivisioniPiS_S__param_2];
	ld.param.u64 	%rd15, [_Z14matrixDivisioniPiS_S__param_3];
	cvta.to.global.u64 	%rd1, %rd15;
	cvta.to.global.u64 	%rd2, %rd13;
	cvta.to.global.u64 	%rd3, %rd14;
	mov.u32 	%r19, %ctaid.x;
	mov.u32 	%r20, %ntid.x;
	mov.u32 	%r21, %tid.x;
	mad.lo.s32 	%r1, %r19, %r20, %r21;
	mul.lo.s32 	%r2, %r1, %r18;
	setp.lt.s32 	%p1, %r18, 1;
	@%p1 bra 	$L__BB0_56;
	add.s32 	%r23, %r2, %r1;
	mul.wide.s32 	%rd16, %r23, 4;
	add.s64 	%rd4, %rd2, %rd16;
	add.s64 	%rd5, %rd3, %rd16;
	add.s64 	%rd6, %rd1, %rd16;
	and.b32  	%r3, %r18, 7;
	setp.lt.u32 	%p2, %r18, 8;
	mov.b32 	%r104, 0;
	@%p2 bra 	$L__BB0_28;
	and.b32  	%r104, %r18, 2147483640;
	mul.wide.s32 	%rd65, %r2, 4;
	neg.s32 	%r100, %r1;
	mov.b32 	%r102, 0;
	mov.u32 	%r101, %r2;
$L__BB0_3:
	.pragma "nounroll";
	setp.eq.s32 	%p3, %r100, 0;
	@%p3 bra 	$L__BB0_5;
	mul.wide.s32 	%rd17, %r101, 4;
	add.s64 	%rd18, %rd3, %rd17;
	mov.b32 	%r25, 0;
	st.global.u32 	[%rd18], %r25;
	add.s64 	%rd19, %rd2, %rd17;
	ld.global.u32 	%r26, [%rd19];
	add.s64 	%rd20, %rd1, %rd17;
	st.global.u32 	[%rd20], %r26;
	bra.uni 	$L__BB0_6;
$L__BB0_5:
	ld.global.u32 	%r27, [%rd4];
	st.global.u32 	[%rd5], %r27;
	mov.b32 	%r28, 0;
	st.global.u32 	[%rd6], %r28;
$L__BB0_6:
	add.s32 	%r29, %r102, 1;
	setp.eq.s32 	%p4, %r29, %r1;
	@%p4 bra 	$L__BB0_8;
	add.s64 	%rd21, %rd3, %rd65;
	mov.b32 	%r30, 0;
	st.global.u32 	[%rd21+4], %r30;
	add.s64 	%rd22, %rd2, %rd65;
	ld.global.u32 	%r31, [%rd22+4];
	add.s64 	%rd23, %rd1, %rd65;
	st.global.u32 	[%rd23+4], %r31;
	bra.uni 	$L__BB0_9;
$L__BB0_8:
	ld.global.u32 	%r32, [%rd4];
	st.global.u32 	[%rd5], %r32;
	mov.b32 	%r33, 0;
	st.global.u32 	[%rd6], %r33;
$L__BB0_9:
	add.s32 	%r34, %r102, 2;
	setp.eq.s32 	%p5, %r34, %r1;
	@%p5 bra 	$L__BB0_11;
	add.s64 	%rd24, %rd3, %rd65;
	mov.b32 	%r35, 0;
	st.global.u32 	[%rd24+8], %r35;
	add.s64 	%rd25, %rd2, %rd65;
	ld.global.u32 	%r36, [%rd25+8];
	add.s64 	%rd26, %rd1, %rd65;
	st.global.u32 	[%rd26+8], %r36;
	bra.uni 	$L__BB0_12;
$L__BB0_11:
	ld.global.u32 	%r37, [%rd4];
	st.global.u32 	[%rd5], %r37;
	mov.b32 	%r38, 0;
	st.global.u32 	[%rd6], %r38;
$L__BB0_12:
	add.s32 	%r39, %r102, 3;
	setp.eq.s32 	%p6, %r39, %r1;
	@%p6 bra 	$L__BB0_14;
	add.s64 	%rd27, %rd3, %rd65;
	mov.b32 	%r40, 0;
	st.global.u32 	[%rd27+12], %r40;
	add.s64 	%rd28, %rd2, %rd65;
	ld.global.u32 	%r41, [%rd28+12];
	add.s64 	%rd29, %rd1, %rd65;
	st.global.u32 	[%rd29+12], %r41;
	bra.uni 	$L__BB0_15;
$L__BB0_14:
	ld.global.u32 	%r42, [%rd4];
	st.global.u32 	[%rd5], %r42;
	mov.b32 	%r43, 0;
	st.global.u32 	[%rd6], %r43;
$L__BB0_15:
	add.s32 	%r44, %r102, 4;
	setp.eq.s32 	%p7, %r44, %r1;
	@%p7 bra 	$L__BB0_17;
	add.s64 	%rd30, %rd3, %rd65;
	mov.b32 	%r45, 0;
	st.global.u32 	[%rd30+16], %r45;
	add.s64 	%rd31, %rd2, %rd65;
	ld.global.u32 	%r46, [%rd31+16];
	add.s64 	%rd32, %rd1, %rd65;
	st.global.u32 	[%rd32+16], %r46;
	bra.uni 	$L__BB0_18;
$L__BB0_17:
	ld.global.u32 	%r47, [%rd4];
	st.global.u32 	[%rd5], %r47;
	mov.b32 	%r48, 0;
	st.global.u32 	[%rd6], %r48;
$L__BB0_18:
	add.s32 	%r49, %r102, 5;
	setp.eq.s32 	%p8, %r49, %r1;
	@%p8 bra 	$L__BB0_20;
	add.s64 	%rd33, %rd3, %rd65;
	mov.b32 	%r50, 0;
	st.global.u32 	[%rd33+20], %r50;
	add.s64 	%rd34, %rd2, %rd65;
	ld.global.u32 	%r51, [%rd34+20];
	add.s64 	%rd35, %rd1, %rd65;
	st.global.u32 	[%rd35+20], %r51;
	bra.uni 	$L__BB0_21;
$L__BB0_20:
	ld.global.u32 	%r52, [%rd4];
	st.global.u32 	[%rd5], %r52;
	mov.b32 	%r53, 0;
	st.global.u32 	[%rd6], %r53;
$L__BB0_21:
	add.s32 	%r54, %r102, 6;
	setp.eq.s32 	%p9, %r54, %r1;
	@%p9 bra 	$L__BB0_23;
	add.s64 	%rd36, %rd3, %rd65;
	mov.b32 	%r55, 0;
	st.global.u32 	[%rd36+24], %r55;
	add.s64 	%rd37, %rd2, %rd65;
	ld.global.u32 	%r56, [%rd37+24];
	add.s64 	%rd38, %rd1, %rd65;
	st.global.u32 	[%rd38+24], %r56;
	bra.uni 	$L__BB0_24;
$L__BB0_23:
	ld.global.u32 	%r57, [%rd4];
	st.global.u32 	[%rd5], %r57;
	mov.b32 	%r58, 0;
	st.global.u32 	[%rd6], %r58;
$L__BB0_24:
	add.s32 	%r59, %r102, 7;
	setp.eq.s32 	%p10, %r59, %r1;
	@%p10 bra 	$L__BB0_26;
	add.s64 	%rd39, %rd3, %rd65;
	mov.b32 	%r60, 0;
	st.global.u32 	[%rd39+28], %r60;
	add.s64 	%rd40, %rd2, %rd65;
	ld.global.u32 	%r61, [%rd40+28];
	add.s64 	%rd41, %rd1, %rd65;
	st.global.u32 	[%rd41+28], %r61;
	bra.uni 	$L__BB0_27;
$L__BB0_26:
	ld.global.u32 	%r62, [%rd4];
	st.global.u32 	[%rd5], %r62;
	mov.b32 	%r63, 0;
	st.global.u32 	[%rd6], %r63;
$L__BB0_27:
	add.s32 	%r102, %r102, 8;
	add.s32 	%r101, %r101, 8;
	add.s64 	%rd65, %rd65, 32;
	add.s32 	%r100, %r100, 8;
	setp.ne.s32 	%p11, %r102, %r104;
	@%p11 bra 	$L__BB0_3;
$L__BB0_28:
	setp.eq.s32 	%p12, %r3, 0;
	@%p12 bra 	$L__BB0_56;
	and.b32  	%r13, %r18, 3;
	setp.lt.u32 	%p13, %r3, 4;
	@%p13 bra 	$L__BB0_43;
	setp.eq.s32 	%p14, %r104, %r1;
	@%p14 bra 	$L__BB0_32;
	add.s32 	%r64, %r104, %r2;
	mul.wide.s32 	%rd42, %r64, 4;
	add.s64 	%rd43, %rd3, %rd42;
	mov.b32 	%r65, 0;
	st.global.u32 	[%rd43], %r65;
	add.s64 	%rd44, %rd2, %rd42;
	ld.global.u32 	%r66, [%rd44];
	add.s64 	%rd45, %rd1, %rd42;
	st.global.u32 	[%rd45], %r66;
	bra.uni 	$L__BB0_33;
$L__BB0_32:
	ld.global.u32 	%r67, [%rd4];
	st.global.u32 	[%rd5], %r67;
	mov.b32 	%r68, 0;
	st.global.u32 	[%rd6], %r68;
$L__BB0_33:
	add.s32 	%r69, %r104, 1;
	setp.eq.s32 	%p15, %r69, %r1;
	cvt.s64.s32 	%rd46, %r2;
	cvt.u64.u32 	%rd47, %r104;
	add.s64 	%rd48, %rd47, %rd46;
	shl.b64 	%rd49, %rd48, 2;
	add.s64 	%rd10, %rd1, %rd49;
	add.s64 	%rd11, %rd2, %rd49;
	add.s64 	%rd12, %rd3, %rd49;
	@%p15 bra 	$L__BB0_35;
	mov.b32 	%r70, 0;
	st.global.u32 	[%rd12+4], %r70;
	ld.global.u32 	%r71, [%rd11+4];
	st.global.u32 	[%rd10+4], %r71;
	bra.uni 	$L__BB0_36;
$L__BB0_35:
	ld.global.u32 	%r72, [%rd4];
	st.global.u32 	[%rd5], %r72;
	mov.b32 	%r73, 0;
	st.global.u32 	[%rd6], %r73;
$L__BB0_36:
	add.s32 	%r74, %r104, 2;
	setp.eq.s32 	%p16, %r74, %r1;
	@%p16 bra 	$L__BB0_38;
	mov.b32 	%r75, 0;
	st.global.u32 	[%rd12+8], %r75;
	ld.global.u32 	%r76, [%rd11+8];
	st.global.u32 	[%rd10+8], %r76;
	bra.uni 	$L__BB0_39;
$L__BB0_38:
	ld.global.u32 	%r77, [%rd4];
	st.global.u32 	[%rd5], %r77;
	mov.b32 	%r78, 0;
	st.global.u32 	[%rd6], %r78;
$L__BB0_39:
	add.s32 	%r79, %r104, 3;
	setp.eq.s32 	%p17, %r79, %r1;
	@%p17 bra 	$L__BB0_41;
	mov.b32 	%r80, 0;
	st.global.u32 	[%rd12+12], %r80;
	ld.global.u32 	%r81, [%rd11+12];
	st.global.u32 	[%rd10+12], %r81;
	bra.uni 	$L__BB0_42;
$L__BB0_41:
	ld.global.u32 	%r82, [%rd4];
	st.global.u32 	[%rd5], %r82;
	mov.b32 	%r83, 0;
	st.global.u32 	[%rd6], %r83;
$L__BB0_42:
	add.s32 	%r104, %r104, 4;
$L__BB0_43:
	setp.eq.s32 	%p18, %r13, 0;
	@%p18 bra 	$L__BB0_56;
	setp.eq.s32 	%p19, %r13, 1;
	@%p19 bra 	$L__BB0_52;
	setp.eq.s32 	%p20, %r104, %r1;
	@%p20 bra 	$L__BB0_47;
	add.s32 	%r84, %r104, %r2;
	mul.wide.s32 	%rd50, %r84, 4;
	add.s64 	%rd51, %rd3, %rd50;
	mov.b32 	%r85, 0;
	st.global.u32 	[%rd51], %r85;
	add.s64 	%rd52, %rd2, %rd50;
	ld.global.u32 	%r86, [%rd52];
	add.s64 	%rd53, %rd1, %rd50;
	st.global.u32 	[%rd53], %r86;
	bra.uni 	$L__BB0_48;
$L__BB0_47:
	ld.global.u32 	%r87, [%rd4];
	st.global.u32 	[%rd5], %r87;
	mov.b32 	%r88, 0;
	st.global.u32 	[%rd6], %r88;
$L__BB0_48:
	add.s32 	%r89, %r104, 1;
	setp.eq.s32 	%p21, %r89, %r1;
	@%p21 bra 	$L__BB0_50;
	cvt.s64.s32 	%rd54, %r2;
	cvt.s64.s32 	%rd55, %r104;
	add.s64 	%rd56, %rd55, %rd54;
	shl.b64 	%rd57, %rd56, 2;
	add.s64 	%rd58, %rd3, %rd57;
	mov.b32 	%r90, 0;
	st.global.u32 	[%rd58+4], %r90;
	add.s64 	%rd59, %rd2, %rd57;
	ld.global.u32 	%r91, [%rd59+4];
	add.s64 	%rd60, %rd1, %rd57;
	st.global.u32 	[%rd60+4], %r91;
	bra.uni 	$L__BB0_51;
$L__BB0_50:
	ld.global.u32 	%r92, [%rd4];
	st.global.u32 	[%rd5], %r92;
	mov.b32 	%r93, 0;
	st.global.u32 	[%rd6], %r93;
$L__BB0_51:
	add.s32 	%r104, %r104, 2;
$L__BB0_52:
	and.b32  	%r94, %r18, 1;
	setp.eq.b32 	%p22, %r94, 1;
	not.pred 	%p23, %p22;
	@%p23 bra 	$L__BB0_56;
	setp.eq.s32 	%p24, %r104, %r1;
	@%p24 bra 	$L__BB0_55;
	add.s32 	%r95, %r104, %r2;
	mul.wide.s32 	%rd61, %r95, 4;
	add.s64 	%rd62, %rd3, %rd61;
	mov.b32 	%r96, 0;
	st.global.u32 	[%rd62], %r96;
	add.s64 	%rd63, %rd2, %rd61;
	ld.global.u32 	%r97, [%rd63];
	add.s64 	%rd64, %rd1, %rd61;
	st.global.u32 	[%rd64], %r97;
	bra.uni 	$L__BB0_56;
$L__BB0_55:
	ld.global.u32 	%r98, [%rd4];
	st.global.u32 	[%rd5], %r98;
	mov.b32 	%r99, 0;
	st.global.u32 	[%rd6], %r99;
$L__BB0_56:
	ret;

}


// ===== COMPILED SASS (sm_100) =====

	.target	sm_100

	.elftype	@"ET_EXEC"


//--------------------- .note.nv.tkinfo           --------------------------
	.section	.note.nv.tkinfo,"",@"SHT_NOTE"
	.sectionflags	@"SHF_NOTE_NV_TKINFO"
	.tkinfo
        /*0018*/ 	.word	0x00000002
        /*0030*/ 	.string	""
        /*0030*/ 	.string	"ptxas"
        /*0030*/ 	.string	"Cuda compilation tools, release 13.0, V13.0.88"
        /*0030*/ 	.string	"Build cuda_13.0.r13.0/compiler.36424714_0"
        /*0030*/ 	.string	"-arch sm_100 -m 64 "



//--------------------- .note.nv.cuinfo           --------------------------
	.section	.note.nv.cuinfo,"",@"SHT_NOTE"
	.sectionflags	@"SHF_NOTE_NV_CUINFO"
        /*0018*/ 	.short	0x0002
        /*001a*/ 	.short	0x0064
        /*001c*/ 	.short	0x0082
	.zero		2


//--------------------- .nv.info                  --------------------------
	.section	.nv.info,"",@"SHT_CUDA_INFO"
	.align	4


	//----- nvinfo : EIATTR_REGCOUNT
	.align		4
        /*0000*/ 	.byte	0x04, 0x2f
        /*0002*/ 	.short	(.L_1 - .L_0)
	.align		4
.L_0:
        /*0004*/ 	.word	index@(_Z14matrixDivisioniPiS_S_)
        /*0008*/ 	.word	0x00000020


	//----- nvinfo : EIATTR_FRAME_SIZE
	.align		4
.L_1:
        /*000c*/ 	.byte	0x04, 0x11
        /*000e*/ 	.short	(.L_3 - .L_2)
	.align		4
.L_2:
        /*0010*/ 	.word	index@(_Z14matrixDivisioniPiS_S_)
        /*0014*/ 	.word	0x00000000


	//----- nvinfo : EIATTR_MIN_STACK_SIZE
	.align		4
.L_3:
        /*0018*/ 	.byte	0x04, 0x12
        /*001a*/ 	.short	(.L_5 - .L_4)
	.align		4
.L_4:
        /*001c*/ 	.word	index@(_Z14matrixDivisioniPiS_S_)
        /*0020*/ 	.word	0x00000000
.L_5:


//--------------------- .nv.compat                --------------------------
	.section	.nv.compat,"",@"SHT_CUDA_COMPAT_INFO"
	.align	4
        /*0000*/ 	.byte	0x02, 0x09, 0x00, 0x00, 0x02, 0x02, 0x01, 0x00, 0x02, 0x05, 0x05, 0x00, 0x03, 0x07, 0x01, 0x01
        /*0010*/ 	.byte	0x02, 0x03, 0x00, 0x00, 0x02, 0x06, 0x01, 0x00, 0x04, 0x0b, 0x08, 0x00, 0x09, 0x00, 0x00, 0x00
        /*0020*/ 	.byte	0x00, 0x00, 0x00, 0x00


//--------------------- .nv.info._Z14matrixDivisioniPiS_S_ --------------------------
	.section	.nv.info._Z14matrixDivisioniPiS_S_,"",@"SHT_CUDA_INFO"
	.sectionflags	@""
	.align	4


	//----- nvinfo : EIATTR_CUDA_API_VERSION
	.align		4
        /*0000*/ 	.byte	0x04, 0x37
        /*0002*/ 	.short	(.L_7 - .L_6)
.L_6:
        /*0004*/ 	.word	0x00000082


	//----- nvinfo : EIATTR_KPARAM_INFO
	.align		4
.L_7:
        /*0008*/ 	.byte	0x04, 0x17
        /*000a*/ 	.short	(.L_9 - .L_8)
.L_8:
        /*000c*/ 	.word	0x00000000
        /*0010*/ 	.short	0x0003
        /*0012*/ 	.short	0x0018
        /*0014*/ 	.byte	0x00, 0xf5, 0x21, 0x00


	//----- nvinfo : EIATTR_KPARAM_INFO
	.align		4
.L_9:
        /*0018*/ 	.byte	0x04, 0x17
        /*001a*/ 	.short	(.L_11 - .L_10)
.L_10:
        /*001c*/ 	.word	0x00000000
        /*0020*/ 	.short	0x0002
        /*0022*/ 	.short	0x0010
        /*0024*/ 	.byte	0x00, 0xf5, 0x21, 0x00


	//----- nvinfo : EIATTR_KPARAM_INFO
	.align		4
.L_11:
        /*0028*/ 	.byte	0x04, 0x17
        /*002a*/ 	.short	(.L_13 - .L_12)
.L_12:
        /*002c*/ 	.word	0x00000000
        /*0030*/ 	.short	0x0001
        /*0032*/ 	.short	0x0008
        /*0034*/ 	.byte	0x00, 0xf5, 0x21, 0x00


	//----- nvinfo : EIATTR_KPARAM_INFO
	.align		4
.L_13:
        /*0038*/ 	.byte	0x04, 0x17
        /*003a*/ 	.short	(.L_15 - .L_14)
.L_14:
        /*003c*/ 	.word	0x00000000
        /*0040*/ 	.short	0x0000
        /*0042*/ 	.short	0x0000
        /*0044*/ 	.byte	0x00, 0xf0, 0x11, 0x00


	//----- nvinfo : EIATTR_SPARSE_MMA_MASK
	.align		4
.L_15:
        /*0048*/ 	.byte	0x03, 0x50
        /*004a*/ 	.short	0x0000


	//----- nvinfo : EIATTR_MAXREG_COUNT
	.align		4
        /*004c*/ 	.byte	0x03, 0x1b
        /*004e*/ 	.short	0x00ff


	//----- nvinfo : EIATTR_MERCURY_ISA_VERSION
	.align		4
        /*0050*/ 	.byte	0x03, 0x5f
        /*0052*/ 	.short	0x0101


	//----- nvinfo : EIATTR_VRC_CTA_INIT_COUNT
	.align		4
        /*0054*/ 	.byte	0x02, 0x4a
	.zero		1
	.zero		1


	//----- nvinfo : EIATTR_EXIT_INSTR_OFFSETS
	.align		4
        /*0058*/ 	.byte	0x04, 0x1c
        /*005a*/ 	.short	(.L_17 - .L_16)


	//   ....[0]....
.L_16:
        /*005c*/ 	.word	0x00000070


	//   ....[1]....
        /*0060*/ 	.word	0x00000a80


	//   ....[2]....
        /*0064*/ 	.word	0x00000e10


	//   ....[3]....
        /*0068*/ 	.word	0x000010b0


	//   ....[4]....
        /*006c*/ 	.word	0x00001180


	//   ....[5]....
        /*0070*/ 	.word	0x000011c0


	//----- nvinfo : EIATTR_CRS_STACK_SIZE
	.align		4
.L_17:
        /*0074*/ 	.byte	0x04, 0x1e
        /*0076*/ 	.short	(.L_19 - .L_18)
.L_18:
        /*0078*/ 	.word	0x00000000


	//----- nvinfo : EIATTR_CBANK_PARAM_SIZE
	.align		4
.L_19:
        /*007c*/ 	.byte	0x03, 0x19
        /*007e*/ 	.short	0x0020


	//----- nvinfo : EIATTR_PARAM_CBANK
	.align		4
        /*0080*/ 	.byte	0x04, 0x0a
        /*0082*/ 	.short	(.L_21 - .L_20)
	.align		4
.L_20:
        /*0084*/ 	.word	index@(.nv.constant0._Z14matrixDivisioniPiS_S_)
        /*0088*/ 	.short	0x0380
        /*008a*/ 	.short	0x0020


	//----- nvinfo : EIATTR_SW_WAR
	.align		4
.L_21:
        /*008c*/ 	.byte	0x04, 0x36
        /*008e*/ 	.short	(.L_23 - .L_22)
.L_22:
        /*0090*/ 	.word	0x00000008
.L_23:


//--------------------- .nv.callgraph             --------------------------
	.section	.nv.callgraph,"",@"SHT_CUDA_CALLGRAPH"
	.align	4
	.sectionentsize	8
	.align		4
        /*0000*/ 	.word	0x00000000
	.align		4
        /*0004*/ 	.word	0xffffffff
	.align		4
        /*0008*/ 	.word	0x00000000
	.align		4
        /*000c*/ 	.word	0xfffffffe
	.align		4
        /*0010*/ 	.word	0x00000000
	.align		4
        /*0014*/ 	.word	0xfffffffd
	.align		4
        /*0018*/ 	.word	0x00000000
	.align		4
        /*001c*/ 	.word	0xfffffffc


//--------------------- .text._Z14matrixDivisioniPiS_S_ --------------------------
	.section	.text._Z14matrixDivisioniPiS_S_,"ax",@progbits
	.align	128
        .global         _Z14matrixDivisioniPiS_S_
        .type           _Z14matrixDivisioniPiS_S_,@function
        .size           _Z14matrixDivisioniPiS_S_,(.L_x_6 - _Z14matrixDivisioniPiS_S_)
        .other          _Z14matrixDivisioniPiS_S_,@"STO_CUDA_ENTRY STV_DEFAULT"
_Z14matrixDivisioniPiS_S_:
.text._Z14matrixDivisioniPiS_S_:
[----:B------:R-:W-:Y:S08]  /*0000*/  LDC R1, c[0x0][0x37c] ;  /* 0x0000df00ff017b82 */ /* 0x000ff00000000800 */
[----:B------:R-:W0:Y:S01]  /*0010*/  LDC R15, c[0x0][0x380] ;  /* 0x0000e000ff0f7b82 */ /* 0x000e220000000800 */
[----:B------:R-:W1:Y:S07]  /*0020*/  S2R R3, SR_TID.X ;  /* 0x0000000000037919 */ /* 0x000e6e0000002100 */
[----:B------:R-:W1:Y:S08]  /*0030*/  S2UR UR4, SR_CTAID.X ;  /* 0x00000000000479c3 */ /* 0x000e700000002500 */
[----:B------:R-:W1:Y:S01]  /*0040*/  LDC R0, c[0x0][0x360] ;  /* 0x0000d800ff007b82 */ /* 0x000e620000000800 */
[----:B0-----:R-:W-:Y:S01]  /*0050*/  ISETP.GE.AND P0, PT, R15, 0x1, PT ;  /* 0x000000010f00780c */ /* 0x001fe20003f06270 */
[----:B-1----:R-:W-:-:S12]  /*0060*/  IMAD R0, R0, UR4, R3 ;  /* 0x0000000400007c24 */ /* 0x002fd8000f8e0203 */
[----:B------:R-:W-:Y:S05]  /*0070*/  @!P0 EXIT ;  /* 0x000000000000894d */ /* 0x000fea0003800000 */
[----:B------:R-:W0:Y:S01]  /*0080*/  LDC.64 R12, c[0x0][0x388] ;  /* 0x0000e200ff0c7b82 */ /* 0x000e220000000a00 */
[C---:B------:R-:W-:Y:S01]  /*0090*/  ISETP.GE.U32.AND P1, PT, R15.reuse, 0x8, PT ;  /* 0x000000080f00780c */ /* 0x040fe20003f26070 */
[C---:B------:R-:W-:Y:S01]  /*00a0*/  IMAD R3, R0.reuse, R15, RZ ;  /* 0x0000000f00037224 */ /* 0x040fe200078e02ff */
[----:B------:R-:W-:Y:S01]  /*00b0*/  LOP3.LUT R2, R15, 0x7, RZ, 0xc0, !PT ;  /* 0x000000070f027812 */ /* 0x000fe200078ec0ff */
[----:B------:R-:W1:Y:S01]  /*00c0*/  LDCU.64 UR6, c[0x0][0x358] ;  /* 0x00006b00ff0677ac */ /* 0x000e620008000a00 */
[----:B------:R-:W-:Y:S02]  /*00d0*/  IMAD.MOV.U32 R4, RZ, RZ, RZ ;  /* 0x000000ffff047224 */ /* 0x000fe400078e00ff */
[----:B------:R-:W-:Y:S01]  /*00e0*/  IMAD.IADD R5, R0, 0x1, R3 ;  /* 0x0000000100057824 */ /* 0x000fe200078e0203 */
[----:B------:R-:W2:Y:S01]  /*00f0*/  LDC.64 R10, c[0x0][0x390] ;  /* 0x0000e400ff0a7b82 */ /* 0x000ea20000000a00 */
[----:B------:R-:W-:-:S07]  /*0100*/  ISETP.NE.AND P0, PT, R2, RZ, PT ;  /* 0x000000ff0200720c */ /* 0x000fce0003f05270 */
[----:B------:R-:W3:Y:S01]  /*0110*/  LDC.64 R8, c[0x0][0x398] ;  /* 0x0000e600ff087b82 */ /* 0x000ee20000000a00 */
[----:B0-----:R-:W-:-:S04]  /*0120*/  IMAD.WIDE R12, R5, 0x4, R12 ;  /* 0x00000004050c7825 */ /* 0x001fc800078e020c */
[----:B--2---:R-:W-:-:S04]  /*0130*/  IMAD.WIDE R10, R5, 0x4, R10 ;  /* 0x00000004050a7825 */ /* 0x004fc800078e020a */
[----:B---3--:R-:W-:Y:S01]  /*0140*/  IMAD.WIDE R8, R5, 0x4, R8 ;  /* 0x0000000405087825 */ /* 0x008fe200078e0208 */
[----:B-1----:R-:W-:Y:S06]  /*0150*/  @!P1 BRA `(.L_x_0) ;  /* 0x0000000800489947 */ /* 0x002fec0003800000 */
[----:B------:R-:W-:Y:S01]  /*0160*/  IMAD.WIDE R6, R3, 0x4, RZ ;  /* 0x0000000403067825 */ /* 0x000fe200078e02ff */
[----:B------:R-:W-:Y:S01]  /*0170*/  LOP3.LUT R4, R15, 0x7ffffff8, RZ, 0xc0, !PT ;  /* 0x7ffffff80f047812 */ /* 0x000fe200078ec0ff */
[----:B------:R-:W-:Y:S02]  /*0180*/  UMOV UR4, URZ ;  /* 0x000000ff00047c82 */ /* 0x000fe40008000000 */
[----:B------:R-:W-:Y:S02]  /*0190*/  IMAD.MOV.U32 R19, RZ, RZ, R6 ;  /* 0x000000ffff137224 */ /* 0x000fe400078e0006 */
[----:B------:R-:W-:Y:S02]  /*01a0*/  IMAD.MOV.U32 R6, RZ, RZ, R7 ;  /* 0x000000ffff067224 */ /* 0x000fe400078e0007 */
[----:B------:R-:W-:Y:S02]  /*01b0*/  IMAD.MOV R5, RZ, RZ, -R0 ;  /* 0x000000ffff057224 */ /* 0x000fe400078e0a00 */
[----:B------:R-:W-:-:S07]  /*01c0*/  IMAD.MOV.U32 R7, RZ, RZ, R3 ;  /* 0x000000ffff077224 */ /* 0x000fce00078e0003 */
.L_x_1:
[----:B------:R-:W-:Y:S01]  /*01d0*/  ISETP.NE.AND P2, PT, R5, RZ, PT ;  /* 0x000000ff0500720c */ /* 0x000fe20003f45270 */
[----:B------:R-:W0:Y:S08]  /*01e0*/  LDC.64 R20, c[0x0][0x390] ;  /* 0x0000e400ff147b82 */ /* 0x000e300000000a00 */
[----:B------:R-:W1:Y:S08]  /*01f0*/  LDC.64 R26, c[0x0][0x398] ;  /* 0x0000e600ff1a7b82 */ /* 0x000e700000000a00 */
[----:B------:R-:W2:Y:S01]  /*0200*/  @P2 LDC.64 R24, c[0x0][0x388] ;  /* 0x0000e200ff182b82 */ /* 0x000ea20000000a00 */
[----:B0-----:R-:W-:Y:S01]  /*0210*/  @P2 IMAD.WIDE R20, R7, 0x4, R20 ;  /* 0x0000000407142825 */ /* 0x001fe200078e0214 */
[----:B------:R-:W-:-:S06]  /*0220*/  UIADD3 UR5, UPT, UPT, UR4, 0x1, URZ ;  /* 0x0000000104057890 */ /* 0x000fcc000fffe0ff */
[----:B------:R-:W0:Y:S01]  /*0230*/  LDC.64 R14, c[0x0][0x390] ;  /* 0x0000e400ff0e7b82 */ /* 0x000e220000000a00 */
[----:B------:R3:W-:Y:S01]  /*0240*/  @P2 STG.E desc[UR6][R20.64], RZ ;  /* 0x000000ff14002986 */ /* 0x0007e2000c101906 */
[----:B--2---:R-:W-:-:S06]  /*0250*/  @P2 IMAD.WIDE R24, R7, 0x4, R24 ;  /* 0x0000000407182825 */ /* 0x004fcc00078e0218 */
[----:B------:R-:W2:Y:S01]  /*0260*/  @P2 LDG.E R25, desc[UR6][R24.64] ;  /* 0x0000000618192981 */ /* 0x000ea2000c1e1900 */
[----:B-1----:R-:W-:Y:S01]  /*0270*/  @P2 IMAD.WIDE R26, R7, 0x4, R26 ;  /* 0x00000004071a2825 */ /* 0x002fe200078e021a */
[----:B------:R-:W-:-:S13]  /*0280*/  ISETP.NE.AND P1, PT, R0, UR5, PT ;  /* 0x0000000500007c0c */ /* 0x000fda000bf25270 */
[----:B------:R-:W3:Y:S01]  /*0290*/  @P1 LDC.64 R16, c[0x0][0x388] ;  /* 0x0000e200ff101b82 */ /* 0x000ee20000000a00 */
[----:B--2---:R1:W-:Y:S04]  /*02a0*/  @P2 STG.E desc[UR6][R26.64], R25 ;  /* 0x000000191a002986 */ /* 0x0043e8000c101906 */
[----:B------:R-:W2:Y:S01]  /*02b0*/  @!P2 LDG.E R29, desc[UR6][R12.64] ;  /* 0x000000060c1da981 */ /* 0x000ea2000c1e1900 */
[C---:B0-----:R-:W-:Y:S02]  /*02c0*/  @P1 IADD3 R22, P3, PT, R19.reuse, R14, RZ ;  /* 0x0000000e13161210 */ /* 0x041fe40007f7e0ff */
[----:B---3--:R-:W-:-:S03]  /*02d0*/  @P1 IADD3 R20, P4, PT, R19, R16, RZ ;  /* 0x0000001013141210 */ /* 0x008fc60007f9e0ff */
[C---:B------:R-:W-:Y:S02]  /*02e0*/  @P1 IMAD.X R23, R6.reuse, 0x1, R15, P3 ;  /* 0x0000000106171824 */ /* 0x040fe400018e060f */
[----:B------:R-:W-:Y:S01]  /*02f0*/  @P1 IMAD.X R21, R6, 0x1, R17, P4 ;  /* 0x0000000106151824 */ /* 0x000fe200020e0611 */
[----:B-1----:R-:W0:Y:S01]  /*0300*/  LDC.64 R24, c[0x0][0x398] ;  /* 0x0000e600ff187b82 */ /* 0x002e220000000a00 */
[----:B------:R-:W-:-:S07]  /*0310*/  UIADD3 UR5, UPT, UPT, UR4, 0x2, URZ ;  /* 0x0000000204057890 */ /* 0x000fce000fffe0ff */
[----:B------:R-:W1:Y:S01]  /*0320*/  LDC.64 R14, c[0x0][0x390] ;  /* 0x0000e400ff0e7b82 */ /* 0x000e620000000a00 */
[----:B--2---:R-:W-:Y:S04]  /*0330*/  @!P2 STG.E desc[UR6][R10.64], R29 ;  /* 0x0000001d0a00a986 */ /* 0x004fe8000c101906 */
[----:B------:R-:W-:Y:S04]  /*0340*/  @!P2 STG.E desc[UR6][R8.64], RZ ;  /* 0x000000ff0800a986 */ /* 0x000fe8000c101906 */
[----:B------:R1:W-:Y:S04]  /*0350*/  @P1 STG.E desc[UR6][R22.64+0x4], RZ ;  /* 0x000004ff16001986 */ /* 0x0003e8000c101906 */
[----:B------:R-:W2:Y:S01]  /*0360*/  @P1 LDG.E R27, desc[UR6][R20.64+0x4] ;  /* 0x00000406141b1981 */ /* 0x000ea2000c1e1900 */
[----:B0-----:R-:W-:-:S05]  /*0370*/  @P1 IADD3 R24, P2, PT, R19, R24, RZ ;  /* 0x0000001813181210 */ /* 0x001fca0007f5e0ff */
[----:B------:R-:W-:Y:S01]  /*0380*/  @P1 IMAD.X R25, R6, 0x1, R25, P2 ;  /* 0x0000000106191824 */ /* 0x000fe200010e0619 */
[----:B------:R-:W-:-:S13]  /*0390*/  ISETP.NE.AND P2, PT, R0, UR5, PT ;  /* 0x0000000500007c0c */ /* 0x000fda000bf45270 */
[----:B------:R-:W0:Y:S01]  /*03a0*/  @P2 LDC.64 R16, c[0x0][0x388] ;  /* 0x0000e200ff102b82 */ /* 0x000e220000000a00 */
[----:B--2---:R2:W-:Y:S04]  /*03b0*/  @P1 STG.E desc[UR6][R24.64+0x4], R27 ;  /* 0x0000041b18001986 */ /* 0x0045e8000c101906 */
[----:B------:R-:W3:Y:S01]  /*03c0*/  @!P1 LDG.E R18, desc[UR6][R12.64] ;  /* 0x000000060c129981 */ /* 0x000ee2000c1e1900 */
[C---:B-1----:R-:W-:Y:S02]  /*03d0*/  @P2 IADD3 R22, P3, PT, R19.reuse, R14, RZ ;  /* 0x0000000e13162210 */ /* 0x042fe40007f7e0ff */
[----:B0-----:R-:W-:-:S03]  /*03e0*/  @P2 IADD3 R20, P4, PT, R19, R16, RZ ;  /* 0x0000001013142210 */ /* 0x001fc60007f9e0ff */
[C---:B------:R-:W-:Y:S02]  /*03f0*/  @P2 IMAD.X R23, R6.reuse, 0x1, R15, P3 ;  /* 0x0000000106172824 */ /* 0x040fe400018e060f */
[----:B------:R-:W-:Y:S01]  /*0400*/  @P2 IMAD.X R21, R6, 0x1, R17, P4 ;  /* 0x0000000106152824 */ /* 0x000fe200020e0611 */
[----:B--2---:R-:W0:Y:S01]  /*0410*/  LDC.64 R24, c[0x0][0x398] ;  /* 0x0000e600ff187b82 */ /* 0x004e220000000a00 */
[----:B------:R-:W-:-:S07]  /*0420*/  UIADD3 UR5, UPT, UPT, UR4, 0x3, URZ ;  /* 0x0000000304057890 */ /* 0x000fce000fffe0ff */
[----:B------:R-:W1:Y:S01]  /*0430*/  LDC.64 R14, c[0x0][0x390] ;  /* 0x0000e400ff0e7b82 */ /* 0x000e620000000a00 */
[----:B---3--:R-:W-:Y:S04]  /*0440*/  @!P1 STG.E desc[UR6][R10.64], R18 ;  /* 0x000000120a009986 */ /* 0x008fe8000c101906 */
        /* <DEDUP_REMOVED lines=69> */
[----:B------:R-:W-:Y:S04]  /*08a0*/  @P2 STG.E desc[UR6][R22.64+0x18], RZ ;  /* 0x000018ff16002986 */ /* 0x000fe8000c101906 */
        /* <DEDUP_REMOVED lines=12> */
[----:B---3--:R1:W-:Y:S04]  /*0970*/  @!P2 STG.E desc[UR6][R10.64], R27 ;  /* 0x0000001b0a00a986 */ /* 0x0083e8000c101906 */
[----:B------:R1:W-:Y:S04]  /*0980*/  @!P2 STG.E desc[UR6][R8.64], RZ ;  /* 0x000000ff0800a986 */ /* 0x0003e8000c101906 */
[----:B------:R1:W-:Y:S04]  /*0990*/  @P1 STG.E desc[UR6][R14.64+0x1c], RZ ;  /* 0x00001cff0e001986 */ /* 0x0003e8000c101906 */
[----:B------:R-:W2:Y:S01]  /*09a0*/  @P1 LDG.E R17, desc[UR6][R16.64+0x1c] ;  /* 0x00001c0610111981 */ /* 0x000ea2000c1e1900 */
[----:B0-----:R-:W-:-:S05]  /*09b0*/  @P1 IADD3 R20, P2, PT, R19, R20, RZ ;  /* 0x0000001413141210 */ /* 0x001fca0007f5e0ff */
[----:B------:R-:W-:-:S05]  /*09c0*/  @P1 IMAD.X R21, R6, 0x1, R21, P2 ;  /* 0x0000000106151824 */ /* 0x000fca00010e0615 */
[----:B--2---:R1:W-:Y:S04]  /*09d0*/  @P1 STG.E desc[UR6][R20.64+0x1c], R17 ;  /* 0x00001c1114001986 */ /* 0x0043e8000c101906 */
[----:B------:R-:W2:Y:S01]  /*09e0*/  @!P1 LDG.E R23, desc[UR6][R12.64] ;  /* 0x000000060c179981 */ /* 0x000ea2000c1e1900 */
[----:B------:R-:W-:Y:S01]  /*09f0*/  UIADD3 UR4, UPT, UPT, UR4, 0x8, URZ ;  /* 0x0000000804047890 */ /* 0x000fe2000fffe0ff */
[----:B------:R-:W-:Y:S01]  /*0a00*/  IADD3 R19, P2, PT, R19, 0x20, RZ ;  /* 0x0000002013137810 */ /* 0x000fe20007f5e0ff */
[----:B------:R-:W-:Y:S02]  /*0a10*/  VIADD R5, R5, 0x8 ;  /* 0x0000000805057836 */ /* 0x000fe40000000000 */
[----:B------:R-:W-:Y:S02]  /*0a20*/  VIADD R7, R7, 0x8 ;  /* 0x0000000807077836 */ /* 0x000fe40000000000 */
[----:B------:R-:W-:Y:S01]  /*0a30*/  IMAD.X R6, RZ, RZ, R6, P2 ;  /* 0x000000ffff067224 */ /* 0x000fe200010e0606 */
[----:B--2---:R1:W-:Y:S04]  /*0a40*/  @!P1 STG.E desc[UR6][R10.64], R23 ;  /* 0x000000170a009986 */ /* 0x0043e8000c101906 */
[----:B------:R1:W-:Y:S01]  /*0a50*/  @!P1 STG.E desc[UR6][R8.64], RZ ;  /* 0x000000ff08009986 */ /* 0x0003e2000c101906 */
[----:B------:R-:W-:-:S13]  /*0a60*/  ISETP.NE.AND P1, PT, R4, UR4, PT ;  /* 0x0000000404007c0c */ /* 0x000fda000bf25270 */
[----:B-1----:R-:W-:Y:S05]  /*0a70*/  @P1 BRA `(.L_x_1) ;  /* 0xfffffff400d41947 */ /* 0x002fea000383ffff */
.L_x_0:
[----:B------:R-:W-:Y:S05]  /*0a80*/  @!P0 EXIT ;  /* 0x000000000000894d */ /* 0x000fea0003800000 */
[----:B------:R-:W0:Y:S01]  /*0a90*/  LDC R5, c[0x0][0x380] ;  /* 0x0000e000ff057b82 */ /* 0x000e220000000800 */
[----:B------:R-:W-:Y:S02]  /*0aa0*/  ISETP.GE.U32.AND P1, PT, R2, 0x4, PT ;  /* 0x000000040200780c */ /* 0x000fe40003f26070 */
[----:B0-----:R-:W-:-:S04]  /*0ab0*/  LOP3.LUT R18, R5, 0x3, RZ, 0xc0, !PT ;  /* 0x0000000305127812 */ /* 0x001fc800078ec0ff */
[----:B------:R-:W-:-:S07]  /*0ac0*/  ISETP.NE.AND P0, PT, R18, RZ, PT ;  /* 0x000000ff1200720c */ /* 0x000fce0003f05270 */
[----:B------:R-:W-:Y:S06]  /*0ad0*/  @!P1 BRA `(.L_x_2) ;  /* 0x0000000000cc9947 */ /* 0x000fec0003800000 */
[----:B------:R-:W-:Y:S01]  /*0ae0*/  ISETP.NE.AND P2, PT, R4, R0, PT ;  /* 0x000000000400720c */ /* 0x000fe20003f45270 */
[----:B------:R-:W0:Y:S01]  /*0af0*/  LDC.64 R6, c[0x0][0x390] ;  /* 0x0000e400ff067b82 */ /* 0x000e220000000a00 */
[----:B------:R-:W1:Y:S01]  /*0b00*/  LDCU.128 UR8, c[0x0][0x390] ;  /* 0x00007200ff0877ac */ /* 0x000e620008000c00 */
[----:B------:R-:W2:Y:S06]  /*0b10*/  LDCU.64 UR4, c[0x0][0x388] ;  /* 0x00007100ff0477ac */ /* 0x000eac0008000a00 */
[----:B------:R-:W3:Y:S04]  /*0b20*/  LDC.64 R16, c[0x0][0x398] ;  /* 0x0000e600ff107b82 */ /* 0x000ee80000000a00 */
[----:B------:R-:W-:-:S04]  /*0b30*/  @P2 IMAD.IADD R19, R3, 0x1, R4 ;  /* 0x0000000103132824 */ /* 0x000fc800078e0204 */
[----:B------:R-:W4:Y:S01]  /*0b40*/  @P2 LDC.64 R14, c[0x0][0x388] ;  /* 0x0000e200ff0e2b82 */ /* 0x000f220000000a00 */
[----:B0-----:R-:W-:-:S05]  /*0b50*/  @P2 IMAD.WIDE R6, R19, 0x4, R6 ;  /* 0x0000000413062825 */ /* 0x001fca00078e0206 */
[----:B------:R2:W-:Y:S01]  /*0b60*/  @P2 STG.E desc[UR6][R6.64], RZ ;  /* 0x000000ff06002986 */ /* 0x0005e2000c101906 */
[----:B----4-:R-:W-:-:S06]  /*0b70*/  @P2 IMAD.WIDE R14, R19, 0x4, R14 ;  /* 0x00000004130e2825 */ /* 0x010fcc00078e020e */
[----:B------:R-:W4:Y:S01]  /*0b80*/  @P2 LDG.E R15, desc[UR6][R14.64] ;  /* 0x000000060e0f2981 */ /* 0x000f22000c1e1900 */
[----:B---3--:R-:W-:Y:S01]  /*0b90*/  @P2 IMAD.WIDE R16, R19, 0x4, R16 ;  /* 0x0000000413102825 */ /* 0x008fe200078e0210 */
[----:B------:R-:W-:-:S03]  /*0ba0*/  IADD3 R20, P1, PT, R3, R4, RZ ;  /* 0x0000000403147210 */ /* 0x000fc60007f3e0ff */
[----:B------:R-:W-:Y:S01]  /*0bb0*/  VIADD R21, R4, 0x1 ;  /* 0x0000000104157836 */ /* 0x000fe20000000000 */
[----:B------:R-:W-:Y:S01]  /*0bc0*/  LEA.HI.X.SX32 R23, R3, RZ, 0x1, P1 ;  /* 0x000000ff03177211 */ /* 0x000fe200008f0eff */
[----:B------:R-:W-:-:S03]  /*0bd0*/  IMAD.SHL.U32 R2, R20, 0x4, RZ ;  /* 0x0000000414027824 */ /* 0x000fc600078e00ff */
[----:B------:R-:W-:Y:S01]  /*0be0*/  ISETP.NE.AND P1, PT, R21, R0, PT ;  /* 0x000000001500720c */ /* 0x000fe20003f25270 */
[----:B----4-:R0:W-:Y:S04]  /*0bf0*/  @P2 STG.E desc[UR6][R16.64], R15 ;  /* 0x0000000f10002986 */ /* 0x0101e8000c101906 */
[----:B------:R-:W3:Y:S01]  /*0c00*/  @!P2 LDG.E R19, desc[UR6][R12.64] ;  /* 0x000000060c13a981 */ /* 0x000ee2000c1e1900 */
[----:B------:R-:W-:Y:S02]  /*0c10*/  SHF.L.U64.HI R20, R20, 0x2, R23 ;  /* 0x0000000214147819 */ /* 0x000fe40000010217 */
[C---:B-1----:R-:W-:Y:S02]  /*0c20*/  IADD3 R14, P4, PT, R2.reuse, UR8, RZ ;  /* 0x00000008020e7c10 */ /* 0x042fe4000ff9e0ff */
[----:B--2---:R-:W-:-:S02]  /*0c30*/  IADD3 R6, P3, PT, R2, UR4, RZ ;  /* 0x0000000402067c10 */ /* 0x004fc4000ff7e0ff */
[C---:B0-----:R-:W-:Y:S02]  /*0c40*/  IADD3.X R15, PT, PT, R20.reuse, UR9, RZ, P4, !PT ;  /* 0x00000009140f7c10 */ /* 0x041fe4000a7fe4ff */
[----:B------:R-:W-:Y:S01]  /*0c50*/  IADD3.X R7, PT, PT, R20, UR5, RZ, P3, !PT ;  /* 0x0000000514077c10 */ /* 0x000fe20009ffe4ff */
[----:B---3--:R0:W-:Y:S04]  /*0c60*/  @!P2 STG.E desc[UR6][R10.64], R19 ;  /* 0x000000130a00a986 */ /* 0x0081e8000c101906 */
[----:B------:R-:W-:Y:S04]  /*0c70*/  @!P2 STG.E desc[UR6][R8.64], RZ ;  /* 0x000000ff0800a986 */ /* 0x000fe8000c101906 */
[----:B------:R-:W-:Y:S04]  /*0c80*/  @P1 STG.E desc[UR6][R14.64+0x4], RZ ;  /* 0x000004ff0e001986 */ /* 0x000fe8000c101906 */
[----:B------:R-:W2:Y:S01]  /*0c90*/  @P1 LDG.E R21, desc[UR6][R6.64+0x4] ;  /* 0x0000040606151981 */ /* 0x000ea2000c1e1900 */
[----:B------:R-:W-:-:S04]  /*0ca0*/  IADD3 R16, P2, PT, R2, UR10, RZ ;  /* 0x0000000a02107c10 */ /* 0x000fc8000ff5e0ff */
[----:B------:R-:W-:Y:S01]  /*0cb0*/  IADD3.X R17, PT, PT, R20, UR11, RZ, P2, !PT ;  /* 0x0000000b14117c10 */ /* 0x000fe200097fe4ff */
[----:B------:R-:W-:-:S04]  /*0cc0*/  VIADD R25, R4, 0x2 ;  /* 0x0000000204197836 */ /* 0x000fc80000000000 */
[----:B--2---:R1:W-:Y:S04]  /*0cd0*/  @P1 STG.E desc[UR6][R16.64+0x4], R21 ;  /* 0x0000041510001986 */ /* 0x0043e8000c101906 */
[----:B------:R-:W2:Y:S01]  /*0ce0*/  @!P1 LDG.E R23, desc[UR6][R12.64] ;  /* 0x000000060c179981 */ /* 0x000ea2000c1e1900 */
[----:B------:R-:W-:-:S03]  /*0cf0*/  ISETP.NE.AND P2, PT, R25, R0, PT ;  /* 0x000000001900720c */ /* 0x000fc60003f45270 */
[----:B--2---:R2:W-:Y:S04]  /*0d00*/  @!P1 STG.E desc[UR6][R10.64], R23 ;  /* 0x000000170a009986 */ /* 0x0045e8000c101906 */
[----:B------:R3:W-:Y:S06]  /*0d10*/  @!P1 STG.E desc[UR6][R8.64], RZ ;  /* 0x000000ff08009986 */ /* 0x0007ec000c101906 */
[----:B------:R3:W-:Y:S04]  /*0d20*/  @P2 STG.E desc[UR6][R14.64+0x8], RZ ;  /* 0x000008ff0e002986 */ /* 0x0007e8000c101906 */
[----:B0-----:R-:W4:Y:S01]  /*0d30*/  @P2 LDG.E R19, desc[UR6][R6.64+0x8] ;  /* 0x0000080606132981 */ /* 0x001f22000c1e1900 */
[----:B------:R-:W-:-:S05]  /*0d40*/  VIADD R27, R4, 0x3 ;  /* 0x00000003041b7836 */ /* 0x000fca0000000000 */
[----:B------:R-:W-:Y:S01]  /*0d50*/  ISETP.NE.AND P1, PT, R27, R0, PT ;  /* 0x000000001b00720c */ /* 0x000fe20003f25270 */
[----:B----4-:R3:W-:Y:S04]  /*0d60*/  @P2 STG.E desc[UR6][R16.64+0x8], R19 ;  /* 0x0000081310002986 */ /* 0x0107e8000c101906 */
[----:B------:R-:W4:Y:S04]  /*0d70*/  @!P2 LDG.E R25, desc[UR6][R12.64] ;  /* 0x000000060c19a981 */ /* 0x000f28000c1e1900 */
[----:B----4-:R3:W-:Y:S04]  /*0d80*/  @!P2 STG.E desc[UR6][R10.64], R25 ;  /* 0x000000190a00a986 */ /* 0x0107e8000c101906 */
[----:B------:R3:W-:Y:S04]  /*0d90*/  @!P2 STG.E desc[UR6][R8.64], RZ ;  /* 0x000000ff0800a986 */ /* 0x0007e8000c101906 */
[----:B------:R3:W-:Y:S04]  /*0da0*/  @P1 STG.E desc[UR6][R14.64+0xc], RZ ;  /* 0x00000cff0e001986 */ /* 0x0007e8000c101906 */
[----:B-1----:R-:W4:Y:S04]  /*0db0*/  @P1 LDG.E R21, desc[UR6][R6.64+0xc] ;  /* 0x00000c0606151981 */ /* 0x002f28000c1e1900 */
[----:B----4-:R3:W-:Y:S04]  /*0dc0*/  @P1 STG.E desc[UR6][R16.64+0xc], R21 ;  /* 0x00000c1510001986 */ /* 0x0107e8000c101906 */
[----:B--2---:R-:W2:Y:S01]  /*0dd0*/  @!P1 LDG.E R23, desc[UR6][R12.64] ;  /* 0x000000060c179981 */ /* 0x004ea2000c1e1900 */
[----:B------:R-:W-:-:S03]  /*0de0*/  VIADD R4, R4, 0x4 ;  /* 0x0000000404047836 */ /* 0x000fc60000000000 */
[----:B--2---:R3:W-:Y:S04]  /*0df0*/  @!P1 STG.E desc[UR6][R10.64], R23 ;  /* 0x000000170a009986 */ /* 0x0047e8000c101906 */
[----:B------:R3:W-:Y:S02]  /*0e00*/  @!P1 STG.E desc[UR6][R8.64], RZ ;  /* 0x000000ff08009986 */ /* 0x0007e4000c101906 */
.L_x_2:
[----:B------:R-:W-:Y:S05]  /*0e10*/  @!P0 EXIT ;  /* 0x000000000000894d */ /* 0x000fea0003800000 */
[----:B------:R-:W-:Y:S02]  /*0e20*/  ISETP.NE.AND P1, PT, R18, 0x1, PT ;  /* 0x000000011200780c */ /* 0x000fe40003f25270 */
[----:B------:R-:W-:-:S04]  /*0e30*/  LOP3.LUT R5, R5, 0x1, RZ, 0xc0, !PT ;  /* 0x0000000105057812 */ /* 0x000fc800078ec0ff */
[----:B------:R-:W-:-:S07]  /*0e40*/  ISETP.NE.U32.AND P0, PT, R5, 0x1, PT ;  /* 0x000000010500780c */ /* 0x000fce0003f05070 */
[----:B------:R-:W-:Y:S06]  /*0e50*/  @!P1 BRA `(.L_x_3) ;  /* 0x0000000000949947 */ /* 0x000fec0003800000 */
[----:B------:R-:W-:Y:S01]  /*0e60*/  ISETP.NE.AND P2, PT, R4, R0, PT ;  /* 0x000000000400720c */ /* 0x000fe20003f45270 */
[----:B------:R-:W0:-:S12]  /*0e70*/  LDC.64 R6, c[0x0][0x390] ;  /* 0x0000e400ff067b82 */ /* 0x000e180000000a00 */
[----:B---3--:R-:W1:Y:S01]  /*0e80*/  @P2 LDC.64 R14, c[0x0][0x388] ;  /* 0x0000e200ff0e2b82 */ /* 0x008e620000000a00 */
[----:B------:R-:W-:-:S04]  /*0e90*/  @P2 IMAD.IADD R21, R3, 0x1, R4 ;  /* 0x0000000103152824 */ /* 0x000fc800078e0204 */
[----:B0-----:R-:W-:-:S03]  /*0ea0*/  @P2 IMAD.WIDE R16, R21, 0x4, R6 ;  /* 0x0000000415102825 */ /* 0x001fc600078e0206 */
[----:B------:R-:W0:Y:S02]  /*0eb0*/  LDC.64 R6, c[0x0][0x398] ;  /* 0x0000e600ff067b82 */ /* 0x000e240000000a00 */
[----:B------:R2:W-:Y:S01]  /*0ec0*/  @P2 STG.E desc[UR6][R16.64], RZ ;  /* 0x000000ff10002986 */ /* 0x0005e2000c101906 */
[----:B-1----:R-:W-:-:S06]  /*0ed0*/  @P2 IMAD.WIDE R18, R21, 0x4, R14 ;  /* 0x0000000415122825 */ /* 0x002fcc00078e020e */
[----:B------:R-:W3:Y:S01]  /*0ee0*/  @P2 LDG.E R19, desc[UR6][R18.64] ;  /* 0x0000000612132981 */ /* 0x000ee2000c1e1900 */
[----:B0-----:R-:W-:-:S04]  /*0ef0*/  @P2 IMAD.WIDE R20, R21, 0x4, R6 ;  /* 0x0000000415142825 */ /* 0x001fc800078e0206 */
[----:B------:R-:W-:-:S05]  /*0f00*/  VIADD R7, R4, 0x1 ;  /* 0x0000000104077836 */ /* 0x000fca0000000000 */
[----:B------:R-:W-:Y:S02]  /*0f10*/  ISETP.NE.AND P1, PT, R7, R0, PT ;  /* 0x000000000700720c */ /* 0x000fe40003f25270 */
[----:B------:R-:W0:Y:S11]  /*0f20*/  LDC.64 R6, c[0x0][0x390] ;  /* 0x0000e400ff067b82 */ /* 0x000e360000000a00 */
[----:B------:R-:W1:Y:S01]  /*0f30*/  @P1 LDC.64 R14, c[0x0][0x388] ;  /* 0x0000e200ff0e1b82 */ /* 0x000e620000000a00 */
[----:B---3--:R3:W-:Y:S04]  /*0f40*/  @P2 STG.E desc[UR6][R20.64], R19 ;  /* 0x0000001314002986 */ /* 0x0087e8000c101906 */
[----:B------:R-:W4:Y:S01]  /*0f50*/  @!P2 LDG.E R5, desc[UR6][R12.64] ;  /* 0x000000060c05a981 */ /* 0x000f22000c1e1900 */
[----:B--2---:R-:W-:-:S02]  /*0f60*/  @P1 IADD3 R17, P3, PT, R3, R4, RZ ;  /* 0x0000000403111210 */ /* 0x004fc40007f7e0ff */
[----:B------:R-:W-:-:S03]  /*0f70*/  @P1 SHF.R.S32.HI R2, RZ, 0x1f, R4 ;  /* 0x0000001fff021819 */ /* 0x000fc60000011404 */
[----:B------:R-:W-:Y:S01]  /*0f80*/  @P1 IMAD.SHL.U32 R23, R17, 0x4, RZ ;  /* 0x0000000411171824 */ /* 0x000fe200078e00ff */
[----:B------:R-:W-:-:S04]  /*0f90*/  @P1 LEA.HI.X.SX32 R2, R3, R2, 0x1, P3 ;  /* 0x0000000203021211 */ /* 0x000fc800018f0eff */
[----:B------:R-:W-:Y:S02]  /*0fa0*/  @P1 SHF.L.U64.HI R2, R17, 0x2, R2 ;  /* 0x0000000211021819 */ /* 0x000fe40000010202 */
[C---:B0-----:R-:W-:Y:S01]  /*0fb0*/  @P1 IADD3 R6, P3, PT, R23.reuse, R6, RZ ;  /* 0x0000000617061210 */ /* 0x041fe20007f7e0ff */
[----:B------:R-:W0:Y:S01]  /*0fc0*/  LDC.64 R16, c[0x0][0x398] ;  /* 0x0000e600ff107b82 */ /* 0x000e220000000a00 */
[----:B-1----:R-:W-:-:S03]  /*0fd0*/  @P1 IADD3 R14, P4, PT, R23, R14, RZ ;  /* 0x0000000e170e1210 */ /* 0x002fc60007f9e0ff */
[C---:B------:R-:W-:Y:S02]  /*0fe0*/  @P1 IMAD.X R7, R2.reuse, 0x1, R7, P3 ;  /* 0x0000000102071824 */ /* 0x040fe400018e0607 */
[----:B------:R-:W-:Y:S01]  /*0ff0*/  @P1 IMAD.X R15, R2, 0x1, R15, P4 ;  /* 0x00000001020f1824 */ /* 0x000fe200020e060f */
[----:B----4-:R1:W-:Y:S04]  /*1000*/  @!P2 STG.E desc[UR6][R10.64], R5 ;  /* 0x000000050a00a986 */ /* 0x0103e8000c101906 */
[----:B------:R1:W-:Y:S04]  /*1010*/  @!P2 STG.E desc[UR6][R8.64], RZ ;  /* 0x000000ff0800a986 */ /* 0x0003e8000c101906 */
[----:B------:R1:W-:Y:S04]  /*1020*/  @P1 STG.E desc[UR6][R6.64+0x4], RZ ;  /* 0x000004ff06001986 */ /* 0x0003e8000c101906 */
[----:B------:R-:W2:Y:S01]  /*1030*/  @P1 LDG.E R15, desc[UR6][R14.64+0x4] ;  /* 0x000004060e0f1981 */ /* 0x000ea2000c1e1900 */
[----:B0-----:R-:W-:-:S05]  /*1040*/  @P1 IADD3 R16, P2, PT, R23, R16, RZ ;  /* 0x0000001017101210 */ /* 0x001fca0007f5e0ff */
[----:B------:R-:W-:-:S05]  /*1050*/  @P1 IMAD.X R17, R2, 0x1, R17, P2 ;  /* 0x0000000102111824 */ /* 0x000fca00010e0611 */
[----:B--2---:R1:W-:Y:S04]  /*1060*/  @P1 STG.E desc[UR6][R16.64+0x4], R15 ;  /* 0x0000040f10001986 */ /* 0x0043e8000c101906 */
[----:B---3--:R-:W2:Y:S01]  /*1070*/  @!P1 LDG.E R19, desc[UR6][R12.64] ;  /* 0x000000060c139981 */ /* 0x008ea2000c1e1900 */
[----:B------:R-:W-:-:S03]  /*1080*/  VIADD R4, R4, 0x2 ;  /* 0x0000000204047836 */ /* 0x000fc60000000000 */
[----:B--2---:R1:W-:Y:S04]  /*1090*/  @!P1 STG.E desc[UR6][R10.64], R19 ;  /* 0x000000130a009986 */ /* 0x0043e8000c101906 */
[----:B------:R1:W-:Y:S02]  /*10a0*/  @!P1 STG.E desc[UR6][R8.64], RZ ;  /* 0x000000ff08009986 */ /* 0x0003e4000c101906 */
.L_x_3:
[----:B------:R-:W-:Y:S05]  /*10b0*/  @P0 EXIT ;  /* 0x000000000000094d */ /* 0x000fea0003800000 */
[----:B------:R-:W-:-:S13]  /*10c0*/  ISETP.NE.AND P0, PT, R4, R0, PT ;  /* 0x000000000400720c */ /* 0x000fda0003f05270 */
[----:B------:R-:W-:Y:S05]  /*10d0*/  @!P0 BRA `(.L_x_4) ;  /* 0x00000000002c8947 */ /* 0x000fea0003800000 */
[----:B-1----:R-:W0:Y:S01]  /*10e0*/  LDC.64 R6, c[0x0][0x390] ;  /* 0x0000e400ff067b82 */ /* 0x002e220000000a00 */
[----:B---3--:R-:W-:-:S07]  /*10f0*/  IMAD.IADD R11, R3, 0x1, R4 ;  /* 0x00000001030b7824 */ /* 0x008fce00078e0204 */
[----:B------:R-:W1:Y:S01]  /*1100*/  LDC.64 R8, c[0x0][0x388] ;  /* 0x0000e200ff087b82 */ /* 0x000e620000000a00 */
[----:B0-----:R-:W-:-:S07]  /*1110*/  IMAD.WIDE R2, R11, 0x4, R6 ;  /* 0x000000040b027825 */ /* 0x001fce00078e0206 */
[----:B------:R-:W0:Y:S01]  /*1120*/  LDC.64 R6, c[0x0][0x398] ;  /* 0x0000e600ff067b82 */ /* 0x000e220000000a00 */
[----:B------:R-:W-:Y:S01]  /*1130*/  STG.E desc[UR6][R2.64], RZ ;  /* 0x000000ff02007986 */ /* 0x000fe2000c101906 */
[----:B-1----:R-:W-:-:S06]  /*1140*/  IMAD.WIDE R4, R11, 0x4, R8 ;  /* 0x000000040b047825 */ /* 0x002fcc00078e0208 */
[----:B------:R-:W2:Y:S01]  /*1150*/  LDG.E R5, desc[UR6][R4.64] ;  /* 0x0000000604057981 */ /* 0x000ea2000c1e1900 */
[----:B0-----:R-:W-:-:S05]  /*1160*/  IMAD.WIDE R6, R11, 0x4, R6 ;  /* 0x000000040b067825 */ /* 0x001fca00078e0206 */
[----:B--2---:R-:W-:Y:S01]  /*1170*/  STG.E desc[UR6][R6.64], R5 ;  /* 0x0000000506007986 */ /* 0x004fe2000c101906 */
[----:B------:R-:W-:Y:S05]  /*1180*/  EXIT ;  /* 0x000000000000794d */ /* 0x000fea0003800000 */
.L_x_4:
[----:B------:R-:W2:Y:S04]  /*1190*/  LDG.E R13, desc[UR6][R12.64] ;  /* 0x000000060c0d7981 */ /* 0x000ea8000c1e1900 */
[----:B--2---:R-:W-:Y:S04]  /*11a0*/  STG.E desc[UR6][R10.64], R13 ;  /* 0x0000000d0a007986 */ /* 0x004fe8000c101906 */
[----:B------:R-:W-:Y:S01]  /*11b0*/  STG.E desc[UR6][R8.64], RZ ;  /* 0x000000ff08007986 */ /* 0x000fe2000c101906 */
[----:B------:R-:W-:Y:S05]  /*11c0*/  EXIT ;  /* 0x000000000000794d */ /* 0x000fea0003800000 */
.L_x_5:
[----:B------:R-:W-:-:S00]  /*11d0*/  BRA `(.L_x_5) ;  /* 0xfffffffc00fc7947 */ /* 0x000fc0000383ffff */
[----:B------:R-:W-:-:S00]  /*11e0*/  NOP ;  /* 0x0000000000007918 */ /* 0x000fc00000000000 */
        /* <DEDUP_REMOVED lines=9> */
.L_x_6:


//--------------------- .nv.shared.reserved.0     --------------------------
	.section	.nv.shared.reserved.0,"aw",@nobits
	.weak		__nv_reservedSMEM_offset_0_alias
	.size		__nv_reservedSMEM_offset_0_alias, 0, 64
	.other		__nv_reservedSMEM_offset_0_alias,@"STO_CUDA_RESERVED_SHARED STV_DEFAULT"
__nv_reservedSMEM_offset_0_alias:
	.zero		0
	.zero		64


//--------------------- .nv.constant0._Z14matrixDivisioniPiS_S_ --------------------------
	.section	.nv.constant0._Z14matrixDivisioniPiS_S_,"a",@progbits
	.sectionflags	@""
	.align	4
.nv.constant0._Z14matrixDivisioniPiS_S_:
	.zero		928


//--------------------- SYMBOLS --------------------------

	.type		.nv.reservedSmem.offset0,@object
	.size		.nv.reservedSmem.offset0,0x4
